//
// Generated by NVIDIA NVVM Compiler
//
// Compiler Build ID: CL-36424714
// Cuda compilation tools, release 13.0, V13.0.88
// Based on NVVM 20.0.0
//

.version 9.0
.target sm_100
.address_size 64


.entry _ZN36_GLOBAL__N__f2647257_4_k_cu_0def6f2722multiply_dp_gpu_kernelEPdS0_S0_(
	.param .u64 .ptr .align 1 _ZN36_GLOBAL__N__f2647257_4_k_cu_0def6f2722multiply_dp_gpu_kernelEPdS0_S0__param_0,
	.param .u64 .ptr .align 1 _ZN36_GLOBAL__N__f2647257_4_k_cu_0def6f2722multiply_dp_gpu_kernelEPdS0_S0__param_1,
	.param .u64 .ptr .align 1 _ZN36_GLOBAL__N__f2647257_4_k_cu_0def6f2722multiply_dp_gpu_kernelEPdS0_S0__param_2
)
{


	ret;

}


// ===== COMPILED SASS (sm_100) =====

	.target	sm_100

	.elftype	@"ET_EXEC"


//--------------------- .note.nv.tkinfo           --------------------------
	.section	.note.nv.tkinfo,"",@"SHT_NOTE"
	.sectionflags	@"SHF_NOTE_NV_TKINFO"
	.tkinfo
        /*0018*/ 	.word	0x00000002
        /*0030*/ 	.string	""
        /*0030*/ 	.string	"ptxas"
        /*0030*/ 	.string	"Cuda compilation tools, release 13.0, V13.0.88"
        /*0030*/ 	.string	"Build cuda_13.0.r13.0/compiler.36424714_0"
        /*0030*/ 	.string	"-arch sm_100 -m 64 "



//--------------------- .note.nv.cuinfo           --------------------------
	.section	.note.nv.cuinfo,"",@"SHT_NOTE"
	.sectionflags	@"SHF_NOTE_NV_CUINFO"
        /*0018*/ 	.short	0x0002
        /*001a*/ 	.short	0x0064
        /*001c*/ 	.short	0x0082
	.zero		2


//--------------------- .nv.info                  --------------------------
	.section	.nv.info,"",@"SHT_CUDA_INFO"
	.align	4


	//----- nvinfo : EIATTR_REGCOUNT
	.align		4
        /*0000*/ 	.byte	0x04, 0x2f
        /*0002*/ 	.short	(.L_1 - .L_0)
	.align		4
.L_0:
        /*0004*/ 	.word	index@(_ZN36_GLOBAL__N__f2647257_4_k_cu_0def6f2722multiply_dp_gpu_kernelEPdS0_S0_)
        /*0008*/ 	.word	0x00000004


	//----- nvinfo : EIATTR_FRAME_SIZE
	.align		4
.L_1:
        /*000c*/ 	.byte	0x04, 0x11
        /*000e*/ 	.short	(.L_3 - .L_2)
	.align		4
.L_2:
        /*0010*/ 	.word	index@(_ZN36_GLOBAL__N__f2647257_4_k_cu_0def6f2722multiply_dp_gpu_kernelEPdS0_S0_)
        /*0014*/ 	.word	0x00000000


	//----- nvinfo : EIATTR_MIN_STACK_SIZE
	.align		4
.L_3:
        /*0018*/ 	.byte	0x04, 0x12
        /*001a*/ 	.short	(.L_5 - .L_4)
	.align		4
.L_4:
        /*001c*/ 	.word	index@(_ZN36_GLOBAL__N__f2647257_4_k_cu_0def6f2722multiply_dp_gpu_kernelEPdS0_S0_)
        /*0020*/ 	.word	0x00000000
.L_5:


//--------------------- .nv.compat                --------------------------
	.section	.nv.compat,"",@"SHT_CUDA_COMPAT_INFO"
	.align	4
        /*0000*/ 	.byte	0x02, 0x09, 0x00, 0x00, 0x02, 0x02, 0x01, 0x00, 0x02, 0x05, 0x05, 0x00, 0x03, 0x07, 0x01, 0x01
        /*0010*/ 	.byte	0x02, 0x03, 0x00, 0x00, 0x02, 0x06, 0x01, 0x00, 0x04, 0x0b, 0x08, 0x00, 0x09, 0x00, 0x00, 0x00
        /*0020*/ 	.byte	0x00, 0x00, 0x00, 0x00


//--------------------- .nv.info._ZN36_GLOBAL__N__f2647257_4_k_cu_0def6f2722multiply_dp_gpu_kernelEPdS0_S0_ --------------------------
	.section	.nv.info._ZN36_GLOBAL__N__f2647257_4_k_cu_0def6f2722multiply_dp_gpu_kernelEPdS0_S0_,"",@"SHT_CUDA_INFO"
	.sectionflags	@""
	.align	4


	//----- nvinfo : EIATTR_CUDA_API_VERSION
	.align		4
        /*0000*/ 	.byte	0x04, 0x37
        /*0002*/ 	.short	(.L_7 - .L_6)
.L_6:
        /*0004*/ 	.word	0x00000082


	//----- nvinfo : EIATTR_KPARAM_INFO
	.align		4
.L_7:
        /*0008*/ 	.byte	0x04, 0x17
        /*000a*/ 	.short	(.L_9 - .L_8)
.L_8:
        /*000c*/ 	.word	0x00000000
        /*0010*/ 	.short	0x0002
        /*0012*/ 	.short	0x0010
        /*0014*/ 	.byte	0x00, 0xf5, 0x21, 0x00


	//----- nvinfo : EIATTR_KPARAM_INFO
	.align		4
.L_9:
        /*0018*/ 	.byte	0x04, 0x17
        /*001a*/ 	.short	(.L_11 - .L_10)
.L_10:
        /*001c*/ 	.word	0x00000000
        /*0020*/ 	.short	0x0001
        /*0022*/ 	.short	0x0008
        /*0024*/ 	.byte	0x00, 0xf5, 0x21, 0x00


	//----- nvinfo : EIATTR_KPARAM_INFO
	.align		4
.L_11:
        /*0028*/ 	.byte	0x04, 0x17
        /*002a*/ 	.short	(.L_13 - .L_12)
.L_12:
        /*002c*/ 	.word	0x00000000
        /*0030*/ 	.short	0x0000
        /*0032*/ 	.short	0x0000
        /*0034*/ 	.byte	0x00, 0xf5, 0x21, 0x00


	//----- nvinfo : EIATTR_SPARSE_MMA_MASK
	.align		4
.L_13:
        /*0038*/ 	.byte	0x03, 0x50
        /*003a*/ 	.short	0x0000


	//----- nvinfo : EIATTR_MAXREG_COUNT
	.align		4
        /*003c*/ 	.byte	0x03, 0x1b
        /*003e*/ 	.short	0x00ff


	//----- nvinfo : EIATTR_MERCURY_ISA_VERSION
	.align		4
        /*0040*/ 	.byte	0x03, 0x5f
        /*0042*/ 	.short	0x0101


	//----- nvinfo : EIATTR_VRC_CTA_INIT_COUNT
	.align		4
        /*0044*/ 	.byte	0x02, 0x4a
	.zero		1
	.zero		1


	//----- nvinfo : EIATTR_EXIT_INSTR_OFFSETS
	.align		4
        /*0048*/ 	.byte	0x04, 0x1c
        /*004a*/ 	.short	(.L_15 - .L_14)


	//   ....[0]....
.L_14:
        /*004c*/ 	.word	0x00000010


	//----- nvinfo : EIATTR_CBANK_PARAM_SIZE
	.align		4
.L_15:
        /*0050*/ 	.byte	0x03, 0x19
        /*0052*/ 	.short	0x0018


	//----- nvinfo : EIATTR_PARAM_CBANK
	.align		4
        /*0054*/ 	.byte	0x04, 0x0a
        /*0056*/ 	.short	(.L_17 - .L_16)
	.align		4
.L_16:
        /*0058*/ 	.word	index@(.nv.constant0._ZN36_GLOBAL__N__f2647257_4_k_cu_0def6f2722multiply_dp_gpu_kernelEPdS0_S0_)
        /*005c*/ 	.short	0x0380
        /*005e*/ 	.short	0x0018


	//----- nvinfo : EIATTR_SW_WAR
	.align		4
.L_17:
        /*0060*/ 	.byte	0x04, 0x36
        /*0062*/ 	.short	(.L_19 - .L_18)
.L_18:
        /*0064*/ 	.word	0x00000008
.L_19:


//--------------------- .nv.callgraph             --------------------------
	.section	.nv.callgraph,"",@"SHT_CUDA_CALLGRAPH"
	.align	4
	.sectionentsize	8
	.align		4
        /*0000*/ 	.word	0x00000000
	.align		4
        /*0004*/ 	.word	0xffffffff
	.align		4
        /*0008*/ 	.word	0x00000000
	.align		4
        /*000c*/ 	.word	0xfffffffe
	.align		4
        /*0010*/ 	.word	0x00000000
	.align		4
        /*0014*/ 	.word	0xfffffffd
	.align		4
        /*0018*/ 	.word	0x00000000
	.align		4
        /*001c*/ 	.word	0xfffffffc


//--------------------- .text._ZN36_GLOBAL__N__f2647257_4_k_cu_0def6f2722multiply_dp_gpu_kernelEPdS0_S0_ --------------------------
	.section	.text._ZN36_GLOBAL__N__f2647257_4_k_cu_0def6f2722multiply_dp_gpu_kernelEPdS0_S0_,"ax",@progbits
	.align	128
.text._ZN36_GLOBAL__N__f2647257_4_k_cu_0def6f2722multiply_dp_gpu_kernelEPdS0_S0_:
        .type           _ZN36_GLOBAL__N__f2647257_4_k_cu_0def6f2722multiply_dp_gpu_kernelEPdS0_S0_,@function
        .size           _ZN36_GLOBAL__N__f2647257_4_k_cu_0def6f2722multiply_dp_gpu_kernelEPdS0_S0_,(.L_x_1 - _ZN36_GLOBAL__N__f2647257_4_k_cu_0def6f2722multiply_dp_gpu_kernelEPdS0_S0_)
        .other          _ZN36_GLOBAL__N__f2647257_4_k_cu_0def6f2722multiply_dp_gpu_kernelEPdS0_S0_,@"STO_CUDA_ENTRY STV_DEFAULT"
_ZN36_GLOBAL__N__f2647257_4_k_cu_0def6f2722multiply_dp_gpu_kernelEPdS0_S0_:
[----:B------:R-:W-:Y:S01]  /*0000*/  LDC R1, c[0x0][0x37c] ;  /* 0x0000df00ff017b82 */ /* 0x000fe20000000800 */
[----:B------:R-:W-:Y:S05]  /*0010*/  EXIT ;  /* 0x000000000000794d */ /* 0x000fea0003800000 */
.L_x_0:
[----:B------:R-:W-:-:S00]  /*0020*/  BRA `(.L_x_0) ;  /* 0xfffffffc00fc7947 */ /* 0x000fc0000383ffff */
[----:B------:R-:W-:-:S00]  /*0030*/  NOP ;  /* 0x0000000000007918 */ /* 0x000fc00000000000 */
        /* <DEDUP_REMOVED lines=12> */
.L_x_1:


//--------------------- .nv.shared.reserved.0     --------------------------
	.section	.nv.shared.reserved.0,"aw",@nobits
	.weak		__nv_reservedSMEM_offset_0_alias
	.size		__nv_reservedSMEM_offset_0_alias, 0, 64
	.other		__nv_reservedSMEM_offset_0_alias,@"STO_CUDA_RESERVED_SHARED STV_DEFAULT"
__nv_reservedSMEM_offset_0_alias:
	.zero		0
	.zero		64


//--------------------- .nv.constant0._ZN36_GLOBAL__N__f2647257_4_k_cu_0def6f2722multiply_dp_gpu_kernelEPdS0_S0_ --------------------------
	.section	.nv.constant0._ZN36_GLOBAL__N__f2647257_4_k_cu_0def6f2722multiply_dp_gpu_kernelEPdS0_S0_,"a",@progbits
	.sectionflags	@""
	.align	4
.nv.constant0._ZN36_GLOBAL__N__f2647257_4_k_cu_0def6f2722multiply_dp_gpu_kernelEPdS0_S0_:
	.zero		920


//--------------------- SYMBOLS --------------------------

	.type		.nv.reservedSmem.offset0,@object
	.size		.nv.reservedSmem.offset0,0x4
